//
// Generated by NVIDIA NVVM Compiler
//
// Compiler Build ID: CL-36424714
// Cuda compilation tools, release 13.0, V13.0.88
// Based on NVVM 20.0.0
//

.version 9.0
.target sm_100
.address_size 64

	// .globl	_Z32colorToGrayscaleConversionKernelPhS_ii
.const .align 4 .u32 CHANNELS;

.visible .entry _Z32colorToGrayscaleConversionKernelPhS_ii(
	.param .u64 .ptr .align 1 _Z32colorToGrayscaleConversionKernelPhS_ii_param_0,
	.param .u64 .ptr .align 1 _Z32colorToGrayscaleConversionKernelPhS_ii_param_1,
	.param .u32 _Z32colorToGrayscaleConversionKernelPhS_ii_param_2,
	.param .u32 _Z32colorToGrayscaleConversionKernelPhS_ii_param_3
)
{
	.reg .pred 	%p<4>;
	.reg .b16 	%rs<4>;
	.reg .b32 	%r<17>;
	.reg .b32 	%f<7>;
	.reg .b64 	%rd<9>;

	ld.param.u64 	%rd1, [_Z32colorToGrayscaleConversionKernelPhS_ii_param_0];
	ld.param.u64 	%rd2, [_Z32colorToGrayscaleConversionKernelPhS_ii_param_1];
	ld.param.u32 	%r3, [_Z32colorToGrayscaleConversionKernelPhS_ii_param_2];
	ld.param.u32 	%r4, [_Z32colorToGrayscaleConversionKernelPhS_ii_param_3];
	mov.u32 	%r6, %ctaid.x;
	mov.u32 	%r7, %ntid.x;
	mov.u32 	%r8, %tid.x;
	mad.lo.s32 	%r1, %r6, %r7, %r8;
	mov.u32 	%r9, %ctaid.y;
	mov.u32 	%r10, %ntid.y;
	mov.u32 	%r11, %tid.y;
	mad.lo.s32 	%r12, %r9, %r10, %r11;
	setp.ge.s32 	%p1, %r1, %r3;
	setp.ge.s32 	%p2, %r12, %r4;
	or.pred  	%p3, %p1, %p2;
	@%p3 bra 	$L__BB0_2;
	cvta.to.global.u64 	%rd3, %rd2;
	cvta.to.global.u64 	%rd4, %rd1;
	mad.lo.s32 	%r13, %r3, %r12, %r1;
	ld.const.u32 	%r14, [CHANNELS];
	mul.lo.s32 	%r15, %r14, %r13;
	cvt.s64.s32 	%rd5, %r15;
	add.s64 	%rd6, %rd3, %rd5;
	ld.global.u8 	%rs1, [%rd6];
	ld.global.u8 	%rs2, [%rd6+1];
	ld.global.u8 	%rs3, [%rd6+2];
	cvt.rn.f32.u16 	%f1, %rs1;
	cvt.rn.f32.u16 	%f2, %rs2;
	mul.f32 	%f3, %f2, 0f3F35C28F;
	fma.rn.f32 	%f4, %f1, 0f3E570A3D, %f3;
	cvt.rn.f32.u16 	%f5, %rs3;
	fma.rn.f32 	%f6, %f5, 0f3D8F5C29, %f4;
	cvt.rzi.u32.f32 	%r16, %f6;
	cvt.s64.s32 	%rd7, %r13;
	add.s64 	%rd8, %rd4, %rd7;
	st.global.u8 	[%rd8], %r16;
$L__BB0_2:
	ret;

}


// ===== COMPILED SASS (sm_100) =====

	.target	sm_100

	.elftype	@"ET_EXEC"


//--------------------- .note.nv.tkinfo           --------------------------
	.section	.note.nv.tkinfo,"",@"SHT_NOTE"
	.sectionflags	@"SHF_NOTE_NV_TKINFO"
	.tkinfo
        /*0018*/ 	.word	0x00000002
        /*0030*/ 	.string	""
        /*0030*/ 	.string	"ptxas"
        /*0030*/ 	.string	"Cuda compilation tools, release 13.0, V13.0.88"
        /*0030*/ 	.string	"Build cuda_13.0.r13.0/compiler.36424714_0"
        /*0030*/ 	.string	"-arch sm_100 -m 64 "



//--------------------- .note.nv.cuinfo           --------------------------
	.section	.note.nv.cuinfo,"",@"SHT_NOTE"
	.sectionflags	@"SHF_NOTE_NV_CUINFO"
        /*0018*/ 	.short	0x0002
        /*001a*/ 	.short	0x0064
        /*001c*/ 	.short	0x0082
	.zero		2


//--------------------- .nv.info                  --------------------------
	.section	.nv.info,"",@"SHT_CUDA_INFO"
	.align	4


	//----- nvinfo : EIATTR_REGCOUNT
	.align		4
        /*0000*/ 	.byte	0x04, 0x2f
        /*0002*/ 	.short	(.L_2 - .L_1)
	.align		4
.L_1:
        /*0004*/ 	.word	index@(_Z32colorToGrayscaleConversionKernelPhS_ii)
        /*0008*/ 	.word	0x0000000a


	//----- nvinfo : EIATTR_FRAME_SIZE
	.align		4
.L_2:
        /*000c*/ 	.byte	0x04, 0x11
        /*000e*/ 	.short	(.L_4 - .L_3)
	.align		4
.L_3:
        /*0010*/ 	.word	index@(_Z32colorToGrayscaleConversionKernelPhS_ii)
        /*0014*/ 	.word	0x00000000


	//----- nvinfo : EIATTR_MIN_STACK_SIZE
	.align		4
.L_4:
        /*0018*/ 	.byte	0x04, 0x12
        /*001a*/ 	.short	(.L_6 - .L_5)
	.align		4
.L_5:
        /*001c*/ 	.word	index@(_Z32colorToGrayscaleConversionKernelPhS_ii)
        /*0020*/ 	.word	0x00000000
.L_6:


//--------------------- .nv.compat                --------------------------
	.section	.nv.compat,"",@"SHT_CUDA_COMPAT_INFO"
	.align	4
        /*0000*/ 	.byte	0x02, 0x09, 0x00, 0x00, 0x02, 0x02, 0x01, 0x00, 0x02, 0x05, 0x05, 0x00, 0x03, 0x07, 0x01, 0x01
        /*0010*/ 	.byte	0x02, 0x03, 0x00, 0x00, 0x02, 0x06, 0x01, 0x00, 0x04, 0x0b, 0x08, 0x00, 0x09, 0x00, 0x00, 0x00
        /*0020*/ 	.byte	0x00, 0x00, 0x00, 0x00


//--------------------- .nv.info._Z32colorToGrayscaleConversionKernelPhS_ii --------------------------
	.section	.nv.info._Z32colorToGrayscaleConversionKernelPhS_ii,"",@"SHT_CUDA_INFO"
	.sectionflags	@""
	.align	4


	//----- nvinfo : EIATTR_CUDA_API_VERSION
	.align		4
        /*0000*/ 	.byte	0x04, 0x37
        /*0002*/ 	.short	(.L_8 - .L_7)
.L_7:
        /*0004*/ 	.word	0x00000082


	//----- nvinfo : EIATTR_KPARAM_INFO
	.align		4
.L_8:
        /*0008*/ 	.byte	0x04, 0x17
        /*000a*/ 	.short	(.L_10 - .L_9)
.L_9:
        /*000c*/ 	.word	0x00000000
        /*0010*/ 	.short	0x0003
        /*0012*/ 	.short	0x0014
        /*0014*/ 	.byte	0x00, 0xf0, 0x11, 0x00


	//----- nvinfo : EIATTR_KPARAM_INFO
	.align		4
.L_10:
        /*0018*/ 	.byte	0x04, 0x17
        /*001a*/ 	.short	(.L_12 - .L_11)
.L_11:
        /*001c*/ 	.word	0x00000000
        /*0020*/ 	.short	0x0002
        /*0022*/ 	.short	0x0010
        /*0024*/ 	.byte	0x00, 0xf0, 0x11, 0x00


	//----- nvinfo : EIATTR_KPARAM_INFO
	.align		4
.L_12:
        /*0028*/ 	.byte	0x04, 0x17
        /*002a*/ 	.short	(.L_14 - .L_13)
.L_13:
        /*002c*/ 	.word	0x00000000
        /*0030*/ 	.short	0x0001
        /*0032*/ 	.short	0x0008
        /*0034*/ 	.byte	0x00, 0xf5, 0x21, 0x00


	//----- nvinfo : EIATTR_KPARAM_INFO
	.align		4
.L_14:
        /*0038*/ 	.byte	0x04, 0x17
        /*003a*/ 	.short	(.L_16 - .L_15)
.L_15:
        /*003c*/ 	.word	0x00000000
        /*0040*/ 	.short	0x0000
        /*0042*/ 	.short	0x0000
        /*0044*/ 	.byte	0x00, 0xf5, 0x21, 0x00


	//----- nvinfo : EIATTR_SPARSE_MMA_MASK
	.align		4
.L_16:
        /*0048*/ 	.byte	0x03, 0x50
        /*004a*/ 	.short	0x0000


	//----- nvinfo : EIATTR_MAXREG_COUNT
	.align		4
        /*004c*/ 	.byte	0x03, 0x1b
        /*004e*/ 	.short	0x00ff


	//----- nvinfo : EIATTR_MERCURY_ISA_VERSION
	.align		4
        /*0050*/ 	.byte	0x03, 0x5f
        /*0052*/ 	.short	0x0101


	//----- nvinfo : EIATTR_VRC_CTA_INIT_COUNT
	.align		4
        /*0054*/ 	.byte	0x02, 0x4a
	.zero		1
	.zero		1


	//----- nvinfo : EIATTR_EXIT_INSTR_OFFSETS
	.align		4
        /*0058*/ 	.byte	0x04, 0x1c
        /*005a*/ 	.short	(.L_18 - .L_17)


	//   ....[0]....
.L_17:
        /*005c*/ 	.word	0x000000c0


	//   ....[1]....
        /*0060*/ 	.word	0x00000210


	//----- nvinfo : EIATTR_CBANK_PARAM_SIZE
	.align		4
.L_18:
        /*0064*/ 	.byte	0x03, 0x19
        /*0066*/ 	.short	0x0018


	//----- nvinfo : EIATTR_PARAM_CBANK
	.align		4
        /*0068*/ 	.byte	0x04, 0x0a
        /*006a*/ 	.short	(.L_20 - .L_19)
	.align		4
.L_19:
        /*006c*/ 	.word	index@(.nv.constant0._Z32colorToGrayscaleConversionKernelPhS_ii)
        /*0070*/ 	.short	0x0380
        /*0072*/ 	.short	0x0018


	//----- nvinfo : EIATTR_SW_WAR
	.align		4
.L_20:
        /*0074*/ 	.byte	0x04, 0x36
        /*0076*/ 	.short	(.L_22 - .L_21)
.L_21:
        /*0078*/ 	.word	0x00000008
.L_22:


//--------------------- .nv.callgraph             --------------------------
	.section	.nv.callgraph,"",@"SHT_CUDA_CALLGRAPH"
	.align	4
	.sectionentsize	8
	.align		4
        /*0000*/ 	.word	0x00000000
	.align		4
        /*0004*/ 	.word	0xffffffff
	.align		4
        /*0008*/ 	.word	0x00000000
	.align		4
        /*000c*/ 	.word	0xfffffffe
	.align		4
        /*0010*/ 	.word	0x00000000
	.align		4
        /*0014*/ 	.word	0xfffffffd
	.align		4
        /*0018*/ 	.word	0x00000000
	.align		4
        /*001c*/ 	.word	0xfffffffc


//--------------------- .nv.constant3             --------------------------
	.section	.nv.constant3,"a",@progbits
	.align	4
.nv.constant3:
	.type		CHANNELS,@object
	.size		CHANNELS,(.L_0 - CHANNELS)
CHANNELS:
	.zero		4
.L_0:


//--------------------- .text._Z32colorToGrayscaleConversionKernelPhS_ii --------------------------
	.section	.text._Z32colorToGrayscaleConversionKernelPhS_ii,"ax",@progbits
	.align	128
        .global         _Z32colorToGrayscaleConversionKernelPhS_ii
        .type           _Z32colorToGrayscaleConversionKernelPhS_ii,@function
        .size           _Z32colorToGrayscaleConversionKernelPhS_ii,(.L_x_1 - _Z32colorToGrayscaleConversionKernelPhS_ii)
        .other          _Z32colorToGrayscaleConversionKernelPhS_ii,@"STO_CUDA_ENTRY STV_DEFAULT"
_Z32colorToGrayscaleConversionKernelPhS_ii:
.text._Z32colorToGrayscaleConversionKernelPhS_ii:
[----:B------:R-:W-:Y:S01]  /*0000*/  LDC R1, c[0x0][0x37c] ;  /* 0x0000df00ff017b82 */ /* 0x000fe20000000800 */
[----:B------:R-:W0:Y:S07]  /*0010*/  S2R R2, SR_TID.Y ;  /* 0x0000000000027919 */ /* 0x000e2e0000002200 */
[----:B------:R-:W1:Y:S01]  /*0020*/  LDC R0, c[0x0][0x360] ;  /* 0x0000d800ff007b82 */ /* 0x000e620000000800 */
[----:B------:R-:W2:Y:S01]  /*0030*/  LDCU.64 UR6, c[0x0][0x390] ;  /* 0x00007200ff0677ac */ /* 0x000ea20008000a00 */
[----:B------:R-:W1:Y:S06]  /*0040*/  S2R R5, SR_TID.X ;  /* 0x0000000000057919 */ /* 0x000e6c0000002100 */
[----:B------:R-:W0:Y:S08]  /*0050*/  S2UR UR5, SR_CTAID.Y ;  /* 0x00000000000579c3 */ /* 0x000e300000002600 */
[----:B------:R-:W0:Y:S08]  /*0060*/  LDC R3, c[0x0][0x364] ;  /* 0x0000d900ff037b82 */ /* 0x000e300000000800 */
[----:B------:R-:W1:Y:S01]  /*0070*/  S2UR UR4, SR_CTAID.X ;  /* 0x00000000000479c3 */ /* 0x000e620000002500 */
[----:B0-----:R-:W-:-:S05]  /*0080*/  IMAD R3, R3, UR5, R2 ;  /* 0x0000000503037c24 */ /* 0x001fca000f8e0202 */
[----:B--2---:R-:W-:Y:S01]  /*0090*/  ISETP.GE.AND P0, PT, R3, UR7, PT ;  /* 0x0000000703007c0c */ /* 0x004fe2000bf06270 */
[----:B-1----:R-:W-:-:S05]  /*00a0*/  IMAD R0, R0, UR4, R5 ;  /* 0x0000000400007c24 */ /* 0x002fca000f8e0205 */
[----:B------:R-:W-:-:S13]  /*00b0*/  ISETP.GE.OR P0, PT, R0, UR6, P0 ;  /* 0x0000000600007c0c */ /* 0x000fda0008706670 */
[----:B------:R-:W-:Y:S05]  /*00c0*/  @P0 EXIT ;  /* 0x000000000000094d */ /* 0x000fea0003800000 */
[----:B------:R-:W0:Y:S01]  /*00d0*/  LDCU UR7, c[0x3][URZ] ;  /* 0x00c00000ff0777ac */ /* 0x000e220008000800 */
[----:B------:R-:W-:Y:S01]  /*00e0*/  IMAD R0, R3, UR6, R0 ;  /* 0x0000000603007c24 */ /* 0x000fe2000f8e0200 */
[----:B------:R-:W1:Y:S01]  /*00f0*/  LDCU.128 UR8, c[0x0][0x380] ;  /* 0x00007000ff0877ac */ /* 0x000e620008000c00 */
[----:B------:R-:W2:Y:S02]  /*0100*/  LDCU.64 UR4, c[0x0][0x358] ;  /* 0x00006b00ff0477ac */ /* 0x000ea40008000a00 */
[----:B0-----:R-:W-:-:S05]  /*0110*/  IMAD R3, R0, UR7, RZ ;  /* 0x0000000700037c24 */ /* 0x001fca000f8e02ff */
[----:B-1----:R-:W-:-:S04]  /*0120*/  IADD3 R2, P0, PT, R3, UR10, RZ ;  /* 0x0000000a03027c10 */ /* 0x002fc8000ff1e0ff */
[----:B------:R-:W-:-:S05]  /*0130*/  LEA.HI.X.SX32 R3, R3, UR11, 0x1, P0 ;  /* 0x0000000b03037c11 */ /* 0x000fca00080f0eff */
[----:B--2---:R-:W2:Y:S04]  /*0140*/  LDG.E.U8 R5, desc[UR4][R2.64+0x1] ;  /* 0x0000010402057981 */ /* 0x004ea8000c1e1100 */
[----:B------:R-:W3:Y:S04]  /*0150*/  LDG.E.U8 R4, desc[UR4][R2.64] ;  /* 0x0000000402047981 */ /* 0x000ee8000c1e1100 */
[----:B------:R-:W4:Y:S01]  /*0160*/  LDG.E.U8 R6, desc[UR4][R2.64+0x2] ;  /* 0x0000020402067981 */ /* 0x000f22000c1e1100 */
[----:B--2---:R-:W-:Y:S02]  /*0170*/  I2FP.F32.U32 R5, R5 ;  /* 0x0000000500057245 */ /* 0x004fe40000201000 */
[----:B---3--:R-:W-:-:S03]  /*0180*/  I2FP.F32.U32 R4, R4 ;  /* 0x0000000400047245 */ /* 0x008fc60000201000 */
[----:B------:R-:W-:Y:S01]  /*0190*/  FMUL R5, R5, 0.70999997854232788086 ;  /* 0x3f35c28f05057820 */ /* 0x000fe20000400000 */
[----:B----4-:R-:W-:-:S03]  /*01a0*/  I2FP.F32.U32 R7, R6 ;  /* 0x0000000600077245 */ /* 0x010fc60000201000 */
[----:B------:R-:W-:-:S04]  /*01b0*/  FFMA R4, R4, 0.20999999344348907471, R5 ;  /* 0x3e570a3d04047823 */ /* 0x000fc80000000005 */
[----:B------:R-:W-:Y:S01]  /*01c0*/  FFMA R7, R7, 0.070000000298023223877, R4 ;  /* 0x3d8f5c2907077823 */ /* 0x000fe20000000004 */
[----:B------:R-:W-:-:S04]  /*01d0*/  IADD3 R4, P0, PT, R0, UR8, RZ ;  /* 0x0000000800047c10 */ /* 0x000fc8000ff1e0ff */
[----:B------:R-:W-:Y:S01]  /*01e0*/  LEA.HI.X.SX32 R5, R0, UR9, 0x1, P0 ;  /* 0x0000000900057c11 */ /* 0x000fe200080f0eff */
[----:B------:R-:W0:Y:S04]  /*01f0*/  F2I.U32.TRUNC.NTZ R7, R7 ;  /* 0x0000000700077305 */ /* 0x000e28000020f000 */
[----:B0-----:R-:W-:Y:S01]  /*0200*/  STG.E.U8 desc[UR4][R4.64], R7 ;  /* 0x0000000704007986 */ /* 0x001fe2000c101104 */
[----:B------:R-:W-:Y:S05]  /*0210*/  EXIT ;  /* 0x000000000000794d */ /* 0x000fea0003800000 */
.L_x_0:
[----:B------:R-:W-:-:S00]  /*0220*/  BRA `(.L_x_0) ;  /* 0xfffffffc00fc7947 */ /* 0x000fc0000383ffff */
[----:B------:R-:W-:-:S00]  /*0230*/  NOP ;  /* 0x0000000000007918 */ /* 0x000fc00000000000 */
        /* <DEDUP_REMOVED lines=12> */
.L_x_1:


//--------------------- .nv.shared.reserved.0     --------------------------
	.section	.nv.shared.reserved.0,"aw",@nobits
	.weak		__nv_reservedSMEM_offset_0_alias
	.size		__nv_reservedSMEM_offset_0_alias, 0, 64
	.other		__nv_reservedSMEM_offset_0_alias,@"STO_CUDA_RESERVED_SHARED STV_DEFAULT"
__nv_reservedSMEM_offset_0_alias:
	.zero		0
	.zero		64


//--------------------- .nv.constant0._Z32colorToGrayscaleConversionKernelPhS_ii --------------------------
	.section	.nv.constant0._Z32colorToGrayscaleConversionKernelPhS_ii,"a",@progbits
	.sectionflags	@""
	.align	4
.nv.constant0._Z32colorToGrayscaleConversionKernelPhS_ii:
	.zero		920


//--------------------- SYMBOLS --------------------------

	.type		.nv.reservedSmem.offset0,@object
	.size		.nv.reservedSmem.offset0,0x4
